//
// Generated by NVIDIA NVVM Compiler
//
// Compiler Build ID: CL-36424714
// Cuda compilation tools, release 13.0, V13.0.88
// Based on NVVM 20.0.0
//

.version 9.0
.target sm_100
.address_size 64

	// .globl	_Z10insert_gpuPPiS_ii
.extern .func  (.param .b32 func_retval0) vprintf
(
	.param .b64 vprintf_param_0,
	.param .b64 vprintf_param_1
)
;
.global .align 1 .b8 $str[9] = {73, 110, 115, 101, 114, 116, 101, 100};

.visible .entry _Z10insert_gpuPPiS_ii(
	.param .u64 .ptr .align 1 _Z10insert_gpuPPiS_ii_param_0,
	.param .u64 .ptr .align 1 _Z10insert_gpuPPiS_ii_param_1,
	.param .u32 _Z10insert_gpuPPiS_ii_param_2,
	.param .u32 _Z10insert_gpuPPiS_ii_param_3
)
{
	.reg .pred 	%p<2>;
	.reg .b32 	%r<15>;
	.reg .b64 	%rd<16>;

	ld.param.u64 	%rd1, [_Z10insert_gpuPPiS_ii_param_0];
	ld.param.u64 	%rd2, [_Z10insert_gpuPPiS_ii_param_1];
	ld.param.u32 	%r3, [_Z10insert_gpuPPiS_ii_param_2];
	ld.param.u32 	%r2, [_Z10insert_gpuPPiS_ii_param_3];
	mov.u64 	%rd3, $str;
	cvta.global.u64 	%rd4, %rd3;
	{ // callseq 0, 0
	.param .b64 param0;
	st.param.b64 	[param0], %rd4;
	.param .b64 param1;
	st.param.b64 	[param1], 0;
	.param .b32 retval0;
	call.uni (retval0), 
	vprintf, 
	(
	param0, 
	param1
	);
	ld.param.b32 	%r4, [retval0];
	} // callseq 0
	mov.u32 	%r6, %ctaid.x;
	mov.u32 	%r7, %ntid.x;
	mov.u32 	%r8, %tid.x;
	mad.lo.s32 	%r1, %r6, %r7, %r8;
	setp.ge.s32 	%p1, %r1, %r3;
	@%p1 bra 	$L__BB0_2;
	cvta.to.global.u64 	%rd5, %rd2;
	cvta.to.global.u64 	%rd6, %rd1;
	cvta.global.u64 	%rd8, %rd3;
	{ // callseq 1, 0
	.param .b64 param0;
	st.param.b64 	[param0], %rd8;
	.param .b64 param1;
	st.param.b64 	[param1], 0;
	.param .b32 retval0;
	call.uni (retval0), 
	vprintf, 
	(
	param0, 
	param1
	);
	ld.param.b32 	%r9, [retval0];
	} // callseq 1
	div.s32 	%r11, %r1, %r2;
	mul.lo.s32 	%r12, %r11, %r2;
	sub.s32 	%r13, %r1, %r12;
	mul.wide.s32 	%rd9, %r1, 4;
	add.s64 	%rd10, %rd5, %rd9;
	ld.global.u32 	%r14, [%rd10];
	mul.wide.s32 	%rd11, %r11, 8;
	add.s64 	%rd12, %rd6, %rd11;
	ld.global.u64 	%rd13, [%rd12];
	mul.wide.s32 	%rd14, %r13, 4;
	add.s64 	%rd15, %rd13, %rd14;
	st.u32 	[%rd15], %r14;
$L__BB0_2:
	ret;

}


// ===== COMPILED SASS (sm_100) =====

	.target	sm_100

	.elftype	@"ET_EXEC"


//--------------------- .note.nv.tkinfo           --------------------------
	.section	.note.nv.tkinfo,"",@"SHT_NOTE"
	.sectionflags	@"SHF_NOTE_NV_TKINFO"
	.tkinfo
        /*0018*/ 	.word	0x00000002
        /*0030*/ 	.string	""
        /*0030*/ 	.string	"ptxas"
        /*0030*/ 	.string	"Cuda compilation tools, release 13.0, V13.0.88"
        /*0030*/ 	.string	"Build cuda_13.0.r13.0/compiler.36424714_0"
        /*0030*/ 	.string	"-arch sm_100 -m 64 "



//--------------------- .note.nv.cuinfo           --------------------------
	.section	.note.nv.cuinfo,"",@"SHT_NOTE"
	.sectionflags	@"SHF_NOTE_NV_CUINFO"
        /*0018*/ 	.short	0x0002
        /*001a*/ 	.short	0x0064
        /*001c*/ 	.short	0x0082
	.zero		2


//--------------------- .nv.info                  --------------------------
	.section	.nv.info,"",@"SHT_CUDA_INFO"
	.align	4


	//----- nvinfo : EIATTR_REGCOUNT
	.align		4
        /*0000*/ 	.byte	0x04, 0x2f
        /*0002*/ 	.short	(.L_2 - .L_1)
	.align		4
.L_1:
        /*0004*/ 	.word	index@(_Z10insert_gpuPPiS_ii)
        /*0008*/ 	.word	0x00000018


	//----- nvinfo : EIATTR_FRAME_SIZE
	.align		4
.L_2:
        /*000c*/ 	.byte	0x04, 0x11
        /*000e*/ 	.short	(.L_4 - .L_3)
	.align		4
.L_3:
        /*0010*/ 	.word	index@(_Z10insert_gpuPPiS_ii)
        /*0014*/ 	.word	0x00000000


	//----- nvinfo : EIATTR_MIN_STACK_SIZE
	.align		4
.L_4:
        /*0018*/ 	.byte	0x04, 0x12
        /*001a*/ 	.short	(.L_6 - .L_5)
	.align		4
.L_5:
        /*001c*/ 	.word	index@(_Z10insert_gpuPPiS_ii)
        /*0020*/ 	.word	0x00000000
.L_6:


//--------------------- .nv.compat                --------------------------
	.section	.nv.compat,"",@"SHT_CUDA_COMPAT_INFO"
	.align	4
        /*0000*/ 	.byte	0x02, 0x09, 0x00, 0x00, 0x02, 0x02, 0x01, 0x00, 0x02, 0x05, 0x05, 0x00, 0x03, 0x07, 0x01, 0x01
        /*0010*/ 	.byte	0x02, 0x03, 0x00, 0x00, 0x02, 0x06, 0x01, 0x00, 0x04, 0x0b, 0x08, 0x00, 0x09, 0x00, 0x00, 0x00
        /*0020*/ 	.byte	0x00, 0x00, 0x00, 0x00


//--------------------- .nv.info._Z10insert_gpuPPiS_ii --------------------------
	.section	.nv.info._Z10insert_gpuPPiS_ii,"",@"SHT_CUDA_INFO"
	.sectionflags	@""
	.align	4


	//----- nvinfo : EIATTR_CUDA_API_VERSION
	.align		4
        /*0000*/ 	.byte	0x04, 0x37
        /*0002*/ 	.short	(.L_8 - .L_7)
.L_7:
        /*0004*/ 	.word	0x00000082


	//----- nvinfo : EIATTR_KPARAM_INFO
	.align		4
.L_8:
        /*0008*/ 	.byte	0x04, 0x17
        /*000a*/ 	.short	(.L_10 - .L_9)
.L_9:
        /*000c*/ 	.word	0x00000000
        /*0010*/ 	.short	0x0003
        /*0012*/ 	.short	0x0014
        /*0014*/ 	.byte	0x00, 0xf0, 0x11, 0x00


	//----- nvinfo : EIATTR_KPARAM_INFO
	.align		4
.L_10:
        /*0018*/ 	.byte	0x04, 0x17
        /*001a*/ 	.short	(.L_12 - .L_11)
.L_11:
        /*001c*/ 	.word	0x00000000
        /*0020*/ 	.short	0x0002
        /*0022*/ 	.short	0x0010
        /*0024*/ 	.byte	0x00, 0xf0, 0x11, 0x00


	//----- nvinfo : EIATTR_KPARAM_INFO
	.align		4
.L_12:
        /*0028*/ 	.byte	0x04, 0x17
        /*002a*/ 	.short	(.L_14 - .L_13)
.L_13:
        /*002c*/ 	.word	0x00000000
        /*0030*/ 	.short	0x0001
        /*0032*/ 	.short	0x0008
        /*0034*/ 	.byte	0x00, 0xf5, 0x21, 0x00


	//----- nvinfo : EIATTR_KPARAM_INFO
	.align		4
.L_14:
        /*0038*/ 	.byte	0x04, 0x17
        /*003a*/ 	.short	(.L_16 - .L_15)
.L_15:
        /*003c*/ 	.word	0x00000000
        /*0040*/ 	.short	0x0000
        /*0042*/ 	.short	0x0000
        /*0044*/ 	.byte	0x00, 0xf5, 0x21, 0x00


	//----- nvinfo : EIATTR_SPARSE_MMA_MASK
	.align		4
.L_16:
        /*0048*/ 	.byte	0x03, 0x50
        /*004a*/ 	.short	0x0000


	//----- nvinfo : EIATTR_MAXREG_COUNT
	.align		4
        /*004c*/ 	.byte	0x03, 0x1b
        /*004e*/ 	.short	0x00ff


	//----- nvinfo : EIATTR_EXTERNS
	.align		4
        /*0050*/ 	.byte	0x04, 0x0f
        /*0052*/ 	.short	(.L_18 - .L_17)


	//   ....[0]....
	.align		4
.L_17:
        /*0054*/ 	.word	index@(vprintf)


	//----- nvinfo : EIATTR_MERCURY_ISA_VERSION
	.align		4
.L_18:
        /*0058*/ 	.byte	0x03, 0x5f
        /*005a*/ 	.short	0x0101


	//----- nvinfo : EIATTR_VRC_CTA_INIT_COUNT
	.align		4
        /*005c*/ 	.byte	0x02, 0x4a
	.zero		1
	.zero		1


	//----- nvinfo : EIATTR_SYSCALL_OFFSETS
	.align		4
        /*0060*/ 	.byte	0x04, 0x46
        /*0062*/ 	.short	(.L_20 - .L_19)


	//   ....[0]....
.L_19:
        /*0064*/ 	.word	0x00000080


	//   ....[1]....
        /*0068*/ 	.word	0x00000160


	//----- nvinfo : EIATTR_EXIT_INSTR_OFFSETS
	.align		4
.L_20:
        /*006c*/ 	.byte	0x04, 0x1c
        /*006e*/ 	.short	(.L_22 - .L_21)


	//   ....[0]....
.L_21:
        /*0070*/ 	.word	0x000000f0


	//   ....[1]....
        /*0074*/ 	.word	0x000003a0


	//----- nvinfo : EIATTR_CRS_STACK_SIZE
	.align		4
.L_22:
        /*0078*/ 	.byte	0x04, 0x1e
        /*007a*/ 	.short	(.L_24 - .L_23)
.L_23:
        /*007c*/ 	.word	0x00000000


	//----- nvinfo : EIATTR_CBANK_PARAM_SIZE
	.align		4
.L_24:
        /*0080*/ 	.byte	0x03, 0x19
        /*0082*/ 	.short	0x0018


	//----- nvinfo : EIATTR_PARAM_CBANK
	.align		4
        /*0084*/ 	.byte	0x04, 0x0a
        /*0086*/ 	.short	(.L_26 - .L_25)
	.align		4
.L_25:
        /*0088*/ 	.word	index@(.nv.constant0._Z10insert_gpuPPiS_ii)
        /*008c*/ 	.short	0x0380
        /*008e*/ 	.short	0x0018


	//----- nvinfo : EIATTR_SW_WAR
	.align		4
.L_26:
        /*0090*/ 	.byte	0x04, 0x36
        /*0092*/ 	.short	(.L_28 - .L_27)
.L_27:
        /*0094*/ 	.word	0x00000008
.L_28:


//--------------------- .nv.callgraph             --------------------------
	.section	.nv.callgraph,"",@"SHT_CUDA_CALLGRAPH"
	.align	4
	.sectionentsize	8
	.align		4
        /*0000*/ 	.word	0x00000000
	.align		4
        /*0004*/ 	.word	0xffffffff
	.align		4
        /*0008*/ 	.word	index@(_Z10insert_gpuPPiS_ii)
	.align		4
        /*000c*/ 	.word	index@(vprintf)
	.align		4
        /*0010*/ 	.word	0x00000000
	.align		4
        /*0014*/ 	.word	0xfffffffe
	.align		4
        /*0018*/ 	.word	0x00000000
	.align		4
        /*001c*/ 	.word	0xfffffffd
	.align		4
        /*0020*/ 	.word	0x00000000
	.align		4
        /*0024*/ 	.word	0xfffffffc


//--------------------- .nv.constant4             --------------------------
	.section	.nv.constant4,"a",@progbits
	.align	8
	.align		8
.nv.constant4:
        /*0000*/ 	.dword	vprintf
	.align		8
        /*0008*/ 	.dword	$str


//--------------------- .text._Z10insert_gpuPPiS_ii --------------------------
	.section	.text._Z10insert_gpuPPiS_ii,"ax",@progbits
	.align	128
        .global         _Z10insert_gpuPPiS_ii
        .type           _Z10insert_gpuPPiS_ii,@function
        .size           _Z10insert_gpuPPiS_ii,(.L_x_3 - _Z10insert_gpuPPiS_ii)
        .other          _Z10insert_gpuPPiS_ii,@"STO_CUDA_ENTRY STV_DEFAULT"
_Z10insert_gpuPPiS_ii:
.text._Z10insert_gpuPPiS_ii:
[----:B------:R-:W0:Y:S01]  /*0000*/  LDC R1, c[0x0][0x37c] ;  /* 0x0000df00ff017b82 */ /* 0x000e220000000800 */
[----:B------:R-:W-:Y:S01]  /*0010*/  MOV R2, 0x0 ;  /* 0x0000000000027802 */ /* 0x000fe20000000f00 */
[----:B------:R-:W1:Y:S01]  /*0020*/  LDCU.64 UR4, c[0x4][0x8] ;  /* 0x01000100ff0477ac */ /* 0x000e620008000a00 */
[----:B------:R-:W-:-:S05]  /*0030*/  CS2R R6, SRZ ;  /* 0x0000000000067805 */ /* 0x000fca000001ff00 */
[----:B------:R2:W3:Y:S01]  /*0040*/  LDC.64 R8, c[0x4][R2] ;  /* 0x0100000002087b82 */ /* 0x0004e20000000a00 */
[----:B-1----:R-:W-:Y:S02]  /*0050*/  IMAD.U32 R4, RZ, RZ, UR4 ;  /* 0x00000004ff047e24 */ /* 0x002fe4000f8e00ff */
[----:B--2---:R-:W-:-:S07]  /*0060*/  IMAD.U32 R5, RZ, RZ, UR5 ;  /* 0x00000005ff057e24 */ /* 0x004fce000f8e00ff */
[----:B------:R-:W-:-:S07]  /*0070*/  LEPC R20, `(.L_x_0) ;  /* 0x000000001014794e */ /* 0x000fce0000000000 */
[----:B0--3--:R-:W-:Y:S05]  /*0080*/  CALL.ABS.NOINC R8 ;  /* 0x0000000008007343 */ /* 0x009fea0003c00000 */
.L_x_0:
[----:B------:R-:W0:Y:S01]  /*0090*/  S2R R3, SR_TID.X ;  /* 0x0000000000037919 */ /* 0x000e220000002100 */
[----:B------:R-:W0:Y:S01]  /*00a0*/  S2UR UR4, SR_CTAID.X ;  /* 0x00000000000479c3 */ /* 0x000e220000002500 */
[----:B------:R-:W1:Y:S07]  /*00b0*/  LDCU UR5, c[0x0][0x390] ;  /* 0x00007200ff0577ac */ /* 0x000e6e0008000800 */
[----:B------:R-:W0:Y:S02]  /*00c0*/  LDC R16, c[0x0][0x360] ;  /* 0x0000d800ff107b82 */ /* 0x000e240000000800 */
[----:B0-----:R-:W-:-:S05]  /*00d0*/  IMAD R16, R16, UR4, R3 ;  /* 0x0000000410107c24 */ /* 0x001fca000f8e0203 */
[----:B-1----:R-:W-:-:S13]  /*00e0*/  ISETP.GE.AND P0, PT, R16, UR5, PT ;  /* 0x0000000510007c0c */ /* 0x002fda000bf06270 */
[----:B------:R-:W-:Y:S05]  /*00f0*/  @P0 EXIT ;  /* 0x000000000000094d */ /* 0x000fea0003800000 */
[----:B------:R-:W0:Y:S01]  /*0100*/  LDC.64 R2, c[0x4][R2] ;  /* 0x0100000002027b82 */ /* 0x000e220000000a00 */
[----:B------:R-:W1:Y:S01]  /*0110*/  LDCU.64 UR4, c[0x4][0x8] ;  /* 0x01000100ff0477ac */ /* 0x000e620008000a00 */
[----:B------:R-:W-:Y:S02]  /*0120*/  CS2R R6, SRZ ;  /* 0x0000000000067805 */ /* 0x000fe4000001ff00 */
[----:B-1----:R-:W-:Y:S01]  /*0130*/  MOV R4, UR4 ;  /* 0x0000000400047c02 */ /* 0x002fe20008000f00 */
[----:B------:R-:W-:-:S07]  /*0140*/  IMAD.U32 R5, RZ, RZ, UR5 ;  /* 0x00000005ff057e24 */ /* 0x000fce000f8e00ff */
[----:B------:R-:W-:-:S07]  /*0150*/  LEPC R20, `(.L_x_1) ;  /* 0x000000001014794e */ /* 0x000fce0000000000 */
[----:B0-----:R-:W-:Y:S05]  /*0160*/  CALL.ABS.NOINC R2 ;  /* 0x0000000002007343 */ /* 0x001fea0003c00000 */
.L_x_1:
[----:B------:R-:W0:Y:S01]  /*0170*/  LDC R3, c[0x0][0x394] ;  /* 0x0000e500ff037b82 */ /* 0x000e220000000800 */
[----:B------:R-:W-:Y:S01]  /*0180*/  IABS R6, R16 ;  /* 0x0000001000067213 */ /* 0x000fe20000000000 */
[----:B------:R-:W1:Y:S01]  /*0190*/  LDCU.64 UR4, c[0x0][0x358] ;  /* 0x00006b00ff0477ac */ /* 0x000e620008000a00 */
[----:B0-----:R-:W-:-:S04]  /*01a0*/  IABS R7, R3 ;  /* 0x0000000300077213 */ /* 0x001fc80000000000 */
[----:B------:R-:W0:Y:S08]  /*01b0*/  I2F.RP R0, R7 ;  /* 0x0000000700007306 */ /* 0x000e300000209400 */
[----:B0-----:R-:W0:Y:S02]  /*01c0*/  MUFU.RCP R0, R0 ;  /* 0x0000000000007308 */ /* 0x001e240000001000 */
[----:B0-----:R-:W-:-:S06]  /*01d0*/  VIADD R4, R0, 0xffffffe ;  /* 0x0ffffffe00047836 */ /* 0x001fcc0000000000 */
[----:B------:R0:W2:Y:S02]  /*01e0*/  F2I.FTZ.U32.TRUNC.NTZ R5, R4 ;  /* 0x0000000400057305 */ /* 0x0000a4000021f000 */
[----:B0-----:R-:W-:Y:S01]  /*01f0*/  IMAD.MOV.U32 R4, RZ, RZ, RZ ;  /* 0x000000ffff047224 */ /* 0x001fe200078e00ff */
[----:B--2---:R-:W-:-:S05]  /*0200*/  IADD3 R2, PT, PT, RZ, -R5, RZ ;  /* 0x80000005ff027210 */ /* 0x004fca0007ffe0ff */
[----:B------:R-:W-:-:S04]  /*0210*/  IMAD R9, R2, R7, RZ ;  /* 0x0000000702097224 */ /* 0x000fc800078e02ff */
[----:B------:R-:W-:-:S06]  /*0220*/  IMAD.HI.U32 R5, R5, R9, R4 ;  /* 0x0000000905057227 */ /* 0x000fcc00078e0004 */
[----:B------:R-:W-:Y:S02]  /*0230*/  IMAD.HI.U32 R2, R5, R6, RZ ;  /* 0x0000000605027227 */ /* 0x000fe400078e00ff */
[----:B------:R-:W0:Y:S02]  /*0240*/  LDC.64 R4, c[0x0][0x388] ;  /* 0x0000e200ff047b82 */ /* 0x000e240000000a00 */
[----:B------:R-:W-:-:S04]  /*0250*/  IMAD.MOV R0, RZ, RZ, -R2 ;  /* 0x000000ffff007224 */ /* 0x000fc800078e0a02 */
[----:B------:R-:W-:-:S05]  /*0260*/  IMAD R0, R7, R0, R6 ;  /* 0x0000000007007224 */ /* 0x000fca00078e0206 */
[----:B------:R-:W-:-:S13]  /*0270*/  ISETP.GT.U32.AND P2, PT, R7, R0, PT ;  /* 0x000000000700720c */ /* 0x000fda0003f44070 */
[-C--:B------:R-:W-:Y:S01]  /*0280*/  @!P2 IADD3 R0, PT, PT, R0, -R7.reuse, RZ ;  /* 0x800000070000a210 */ /* 0x080fe20007ffe0ff */
[----:B------:R-:W-:Y:S01]  /*0290*/  @!P2 VIADD R2, R2, 0x1 ;  /* 0x000000010202a836 */ /* 0x000fe20000000000 */
[----:B------:R-:W-:Y:S01]  /*02a0*/  ISETP.NE.AND P2, PT, R3, RZ, PT ;  /* 0x000000ff0300720c */ /* 0x000fe20003f45270 */
[----:B0-----:R-:W-:Y:S01]  /*02b0*/  IMAD.WIDE R4, R16, 0x4, R4 ;  /* 0x0000000410047825 */ /* 0x001fe200078e0204 */
[----:B------:R-:W-:Y:S02]  /*02c0*/  ISETP.GE.U32.AND P0, PT, R0, R7, PT ;  /* 0x000000070000720c */ /* 0x000fe40003f06070 */
[----:B------:R-:W0:Y:S01]  /*02d0*/  LDC.64 R6, c[0x0][0x380] ;  /* 0x0000e000ff067b82 */ /* 0x000e220000000a00 */
[----:B------:R-:W-:Y:S02]  /*02e0*/  LOP3.LUT R0, R16, R3, RZ, 0x3c, !PT ;  /* 0x0000000310007212 */ /* 0x000fe400078e3cff */
[----:B-1----:R-:W2:Y:S02]  /*02f0*/  LDG.E R5, desc[UR4][R4.64] ;  /* 0x0000000404057981 */ /* 0x002ea4000c1e1900 */
[----:B------:R-:W-:-:S06]  /*0300*/  ISETP.GE.AND P1, PT, R0, RZ, PT ;  /* 0x000000ff0000720c */ /* 0x000fcc0003f26270 */
[----:B------:R-:W-:-:S07]  /*0310*/  @P0 IADD3 R2, PT, PT, R2, 0x1, RZ ;  /* 0x0000000102020810 */ /* 0x000fce0007ffe0ff */
[----:B------:R-:W-:Y:S01]  /*0320*/  @!P1 IMAD.MOV R2, RZ, RZ, -R2 ;  /* 0x000000ffff029224 */ /* 0x000fe200078e0a02 */
[----:B------:R-:W-:-:S05]  /*0330*/  @!P2 LOP3.LUT R2, RZ, R3, RZ, 0x33, !PT ;  /* 0x00000003ff02a212 */ /* 0x000fca00078e33ff */
[----:B0-----:R-:W-:-:S06]  /*0340*/  IMAD.WIDE R6, R2, 0x8, R6 ;  /* 0x0000000802067825 */ /* 0x001fcc00078e0206 */
[----:B------:R-:W3:Y:S01]  /*0350*/  LDG.E.64 R6, desc[UR4][R6.64] ;  /* 0x0000000406067981 */ /* 0x000ee2000c1e1b00 */
[----:B------:R-:W-:-:S05]  /*0360*/  IADD3 R2, PT, PT, -R2, RZ, RZ ;  /* 0x000000ff02027210 */ /* 0x000fca0007ffe1ff */
[----:B------:R-:W-:-:S04]  /*0370*/  IMAD R3, R3, R2, R16 ;  /* 0x0000000203037224 */ /* 0x000fc800078e0210 */
[----:B---3--:R-:W-:-:S05]  /*0380*/  IMAD.WIDE R2, R3, 0x4, R6 ;  /* 0x0000000403027825 */ /* 0x008fca00078e0206 */
[----:B--2---:R-:W-:Y:S01]  /*0390*/  ST.E desc[UR4][R2.64], R5 ;  /* 0x0000000502007985 */ /* 0x004fe2000c101904 */
[----:B------:R-:W-:Y:S05]  /*03a0*/  EXIT ;  /* 0x000000000000794d */ /* 0x000fea0003800000 */
.L_x_2:
[----:B------:R-:W-:-:S00]  /*03b0*/  BRA `(.L_x_2) ;  /* 0xfffffffc00fc7947 */ /* 0x000fc0000383ffff */
[----:B------:R-:W-:-:S00]  /*03c0*/  NOP ;  /* 0x0000000000007918 */ /* 0x000fc00000000000 */
        /* <DEDUP_REMOVED lines=11> */
.L_x_3:


//--------------------- .nv.global.init           --------------------------
	.section	.nv.global.init,"aw",@progbits
.nv.global.init:
	.type		$str,@object
	.size		$str,(.L_0 - $str)
$str:
        /*0000*/ 	.byte	0x49, 0x6e, 0x73, 0x65, 0x72, 0x74, 0x65, 0x64, 0x00
.L_0:


//--------------------- .nv.shared.reserved.0     --------------------------
	.section	.nv.shared.reserved.0,"aw",@nobits
	.weak		__nv_reservedSMEM_offset_0_alias
	.size		__nv_reservedSMEM_offset_0_alias, 0, 64
	.other		__nv_reservedSMEM_offset_0_alias,@"STO_CUDA_RESERVED_SHARED STV_DEFAULT"
__nv_reservedSMEM_offset_0_alias:
	.zero		0
	.zero		64


//--------------------- .nv.constant0._Z10insert_gpuPPiS_ii --------------------------
	.section	.nv.constant0._Z10insert_gpuPPiS_ii,"a",@progbits
	.sectionflags	@""
	.align	4
.nv.constant0._Z10insert_gpuPPiS_ii:
	.zero		920


//--------------------- SYMBOLS --------------------------

	.type		.nv.reservedSmem.offset0,@object
	.size		.nv.reservedSmem.offset0,0x4
	.type		vprintf,@function
